//
// Generated by NVIDIA NVVM Compiler
//
// Compiler Build ID: CL-36424714
// Cuda compilation tools, release 13.0, V13.0.88
// Based on NVVM 20.0.0
//

.version 9.0
.target sm_100
.address_size 64

	// .globl	_Z10add_kernelPfS_S_i

.visible .entry _Z10add_kernelPfS_S_i(
	.param .u64 .ptr .align 1 _Z10add_kernelPfS_S_i_param_0,
	.param .u64 .ptr .align 1 _Z10add_kernelPfS_S_i_param_1,
	.param .u64 .ptr .align 1 _Z10add_kernelPfS_S_i_param_2,
	.param .u32 _Z10add_kernelPfS_S_i_param_3
)
{
	.reg .pred 	%p<2>;
	.reg .b32 	%r<6>;
	.reg .b32 	%f<6>;
	.reg .b64 	%rd<11>;

	ld.param.u64 	%rd1, [_Z10add_kernelPfS_S_i_param_0];
	ld.param.u64 	%rd2, [_Z10add_kernelPfS_S_i_param_1];
	ld.param.u64 	%rd3, [_Z10add_kernelPfS_S_i_param_2];
	ld.param.u32 	%r2, [_Z10add_kernelPfS_S_i_param_3];
	mov.u32 	%r3, %ctaid.x;
	mov.u32 	%r4, %ntid.x;
	mov.u32 	%r5, %tid.x;
	mad.lo.s32 	%r1, %r3, %r4, %r5;
	setp.ge.s32 	%p1, %r1, %r2;
	@%p1 bra 	$L__BB0_2;
	cvta.to.global.u64 	%rd4, %rd2;
	cvta.to.global.u64 	%rd5, %rd3;
	cvta.to.global.u64 	%rd6, %rd1;
	mul.wide.s32 	%rd7, %r1, 4;
	add.s64 	%rd8, %rd4, %rd7;
	ld.global.f32 	%f1, [%rd8];
	add.s64 	%rd9, %rd5, %rd7;
	ld.global.f32 	%f2, [%rd9];
	add.f32 	%f3, %f1, %f2;
	add.s64 	%rd10, %rd6, %rd7;
	ld.global.f32 	%f4, [%rd10];
	add.f32 	%f5, %f4, %f3;
	st.global.f32 	[%rd10], %f5;
$L__BB0_2:
	ret;

}


// ===== COMPILED SASS (sm_100) =====

	.target	sm_100

	.elftype	@"ET_EXEC"


//--------------------- .note.nv.tkinfo           --------------------------
	.section	.note.nv.tkinfo,"",@"SHT_NOTE"
	.sectionflags	@"SHF_NOTE_NV_TKINFO"
	.tkinfo
        /*0018*/ 	.word	0x00000002
        /*0030*/ 	.string	""
        /*0030*/ 	.string	"ptxas"
        /*0030*/ 	.string	"Cuda compilation tools, release 13.0, V13.0.88"
        /*0030*/ 	.string	"Build cuda_13.0.r13.0/compiler.36424714_0"
        /*0030*/ 	.string	"-arch sm_100 -m 64 "



//--------------------- .note.nv.cuinfo           --------------------------
	.section	.note.nv.cuinfo,"",@"SHT_NOTE"
	.sectionflags	@"SHF_NOTE_NV_CUINFO"
        /*0018*/ 	.short	0x0002
        /*001a*/ 	.short	0x0064
        /*001c*/ 	.short	0x0082
	.zero		2


//--------------------- .nv.info                  --------------------------
	.section	.nv.info,"",@"SHT_CUDA_INFO"
	.align	4


	//----- nvinfo : EIATTR_REGCOUNT
	.align		4
        /*0000*/ 	.byte	0x04, 0x2f
        /*0002*/ 	.short	(.L_1 - .L_0)
	.align		4
.L_0:
        /*0004*/ 	.word	index@(_Z10add_kernelPfS_S_i)
        /*0008*/ 	.word	0x0000000c


	//----- nvinfo : EIATTR_FRAME_SIZE
	.align		4
.L_1:
        /*000c*/ 	.byte	0x04, 0x11
        /*000e*/ 	.short	(.L_3 - .L_2)
	.align		4
.L_2:
        /*0010*/ 	.word	index@(_Z10add_kernelPfS_S_i)
        /*0014*/ 	.word	0x00000000


	//----- nvinfo : EIATTR_MIN_STACK_SIZE
	.align		4
.L_3:
        /*0018*/ 	.byte	0x04, 0x12
        /*001a*/ 	.short	(.L_5 - .L_4)
	.align		4
.L_4:
        /*001c*/ 	.word	index@(_Z10add_kernelPfS_S_i)
        /*0020*/ 	.word	0x00000000
.L_5:


//--------------------- .nv.compat                --------------------------
	.section	.nv.compat,"",@"SHT_CUDA_COMPAT_INFO"
	.align	4
        /*0000*/ 	.byte	0x02, 0x09, 0x00, 0x00, 0x02, 0x02, 0x01, 0x00, 0x02, 0x05, 0x05, 0x00, 0x03, 0x07, 0x01, 0x01
        /*0010*/ 	.byte	0x02, 0x03, 0x00, 0x00, 0x02, 0x06, 0x01, 0x00, 0x04, 0x0b, 0x08, 0x00, 0x09, 0x00, 0x00, 0x00
        /*0020*/ 	.byte	0x00, 0x00, 0x00, 0x00


//--------------------- .nv.info._Z10add_kernelPfS_S_i --------------------------
	.section	.nv.info._Z10add_kernelPfS_S_i,"",@"SHT_CUDA_INFO"
	.sectionflags	@""
	.align	4


	//----- nvinfo : EIATTR_CUDA_API_VERSION
	.align		4
        /*0000*/ 	.byte	0x04, 0x37
        /*0002*/ 	.short	(.L_7 - .L_6)
.L_6:
        /*0004*/ 	.word	0x00000082


	//----- nvinfo : EIATTR_KPARAM_INFO
	.align		4
.L_7:
        /*0008*/ 	.byte	0x04, 0x17
        /*000a*/ 	.short	(.L_9 - .L_8)
.L_8:
        /*000c*/ 	.word	0x00000000
        /*0010*/ 	.short	0x0003
        /*0012*/ 	.short	0x0018
        /*0014*/ 	.byte	0x00, 0xf0, 0x11, 0x00


	//----- nvinfo : EIATTR_KPARAM_INFO
	.align		4
.L_9:
        /*0018*/ 	.byte	0x04, 0x17
        /*001a*/ 	.short	(.L_11 - .L_10)
.L_10:
        /*001c*/ 	.word	0x00000000
        /*0020*/ 	.short	0x0002
        /*0022*/ 	.short	0x0010
        /*0024*/ 	.byte	0x00, 0xf5, 0x21, 0x00


	//----- nvinfo : EIATTR_KPARAM_INFO
	.align		4
.L_11:
        /*0028*/ 	.byte	0x04, 0x17
        /*002a*/ 	.short	(.L_13 - .L_12)
.L_12:
        /*002c*/ 	.word	0x00000000
        /*0030*/ 	.short	0x0001
        /*0032*/ 	.short	0x0008
        /*0034*/ 	.byte	0x00, 0xf5, 0x21, 0x00


	//----- nvinfo : EIATTR_KPARAM_INFO
	.align		4
.L_13:
        /*0038*/ 	.byte	0x04, 0x17
        /*003a*/ 	.short	(.L_15 - .L_14)
.L_14:
        /*003c*/ 	.word	0x00000000
        /*0040*/ 	.short	0x0000
        /*0042*/ 	.short	0x0000
        /*0044*/ 	.byte	0x00, 0xf5, 0x21, 0x00


	//----- nvinfo : EIATTR_SPARSE_MMA_MASK
	.align		4
.L_15:
        /*0048*/ 	.byte	0x03, 0x50
        /*004a*/ 	.short	0x0000


	//----- nvinfo : EIATTR_MAXREG_COUNT
	.align		4
        /*004c*/ 	.byte	0x03, 0x1b
        /*004e*/ 	.short	0x00ff


	//----- nvinfo : EIATTR_MERCURY_ISA_VERSION
	.align		4
        /*0050*/ 	.byte	0x03, 0x5f
        /*0052*/ 	.short	0x0101


	//----- nvinfo : EIATTR_VRC_CTA_INIT_COUNT
	.align		4
        /*0054*/ 	.byte	0x02, 0x4a
	.zero		1
	.zero		1


	//----- nvinfo : EIATTR_EXIT_INSTR_OFFSETS
	.align		4
        /*0058*/ 	.byte	0x04, 0x1c
        /*005a*/ 	.short	(.L_17 - .L_16)


	//   ....[0]....
.L_16:
        /*005c*/ 	.word	0x00000070


	//   ....[1]....
        /*0060*/ 	.word	0x00000150


	//----- nvinfo : EIATTR_CBANK_PARAM_SIZE
	.align		4
.L_17:
        /*0064*/ 	.byte	0x03, 0x19
        /*0066*/ 	.short	0x001c


	//----- nvinfo : EIATTR_PARAM_CBANK
	.align		4
        /*0068*/ 	.byte	0x04, 0x0a
        /*006a*/ 	.short	(.L_19 - .L_18)
	.align		4
.L_18:
        /*006c*/ 	.word	index@(.nv.constant0._Z10add_kernelPfS_S_i)
        /*0070*/ 	.short	0x0380
        /*0072*/ 	.short	0x001c


	//----- nvinfo : EIATTR_SW_WAR
	.align		4
.L_19:
        /*0074*/ 	.byte	0x04, 0x36
        /*0076*/ 	.short	(.L_21 - .L_20)
.L_20:
        /*0078*/ 	.word	0x00000008
.L_21:


//--------------------- .nv.callgraph             --------------------------
	.section	.nv.callgraph,"",@"SHT_CUDA_CALLGRAPH"
	.align	4
	.sectionentsize	8
	.align		4
        /*0000*/ 	.word	0x00000000
	.align		4
        /*0004*/ 	.word	0xffffffff
	.align		4
        /*0008*/ 	.word	0x00000000
	.align		4
        /*000c*/ 	.word	0xfffffffe
	.align		4
        /*0010*/ 	.word	0x00000000
	.align		4
        /*0014*/ 	.word	0xfffffffd
	.align		4
        /*0018*/ 	.word	0x00000000
	.align		4
        /*001c*/ 	.word	0xfffffffc


//--------------------- .text._Z10add_kernelPfS_S_i --------------------------
	.section	.text._Z10add_kernelPfS_S_i,"ax",@progbits
	.align	128
        .global         _Z10add_kernelPfS_S_i
        .type           _Z10add_kernelPfS_S_i,@function
        .size           _Z10add_kernelPfS_S_i,(.L_x_1 - _Z10add_kernelPfS_S_i)
        .other          _Z10add_kernelPfS_S_i,@"STO_CUDA_ENTRY STV_DEFAULT"
_Z10add_kernelPfS_S_i:
.text._Z10add_kernelPfS_S_i:
[----:B------:R-:W-:Y:S01]  /*0000*/  LDC R1, c[0x0][0x37c] ;  /* 0x0000df00ff017b82 */ /* 0x000fe20000000800 */
[----:B------:R-:W0:Y:S07]  /*0010*/  S2R R0, SR_TID.X ;  /* 0x0000000000007919 */ /* 0x000e2e0000002100 */
[----:B------:R-:W0:Y:S01]  /*0020*/  S2UR UR4, SR_CTAID.X ;  /* 0x00000000000479c3 */ /* 0x000e220000002500 */
[----:B------:R-:W1:Y:S07]  /*0030*/  LDCU UR5, c[0x0][0x398] ;  /* 0x00007300ff0577ac */ /* 0x000e6e0008000800 */
[----:B------:R-:W0:Y:S02]  /*0040*/  LDC R9, c[0x0][0x360] ;  /* 0x0000d800ff097b82 */ /* 0x000e240000000800 */
[----:B0-----:R-:W-:-:S05]  /*0050*/  IMAD R9, R9, UR4, R0 ;  /* 0x0000000409097c24 */ /* 0x001fca000f8e0200 */
[----:B-1----:R-:W-:-:S13]  /*0060*/  ISETP.GE.AND P0, PT, R9, UR5, PT ;  /* 0x0000000509007c0c */ /* 0x002fda000bf06270 */
[----:B------:R-:W-:Y:S05]  /*0070*/  @P0 EXIT ;  /* 0x000000000000094d */ /* 0x000fea0003800000 */
[----:B------:R-:W0:Y:S01]  /*0080*/  LDC.64 R2, c[0x0][0x388] ;  /* 0x0000e200ff027b82 */ /* 0x000e220000000a00 */
[----:B------:R-:W1:Y:S07]  /*0090*/  LDCU.64 UR4, c[0x0][0x358] ;  /* 0x00006b00ff0477ac */ /* 0x000e6e0008000a00 */
[----:B------:R-:W2:Y:S08]  /*00a0*/  LDC.64 R4, c[0x0][0x390] ;  /* 0x0000e400ff047b82 */ /* 0x000eb00000000a00 */
[----:B------:R-:W3:Y:S01]  /*00b0*/  LDC.64 R6, c[0x0][0x380] ;  /* 0x0000e000ff067b82 */ /* 0x000ee20000000a00 */
[----:B0-----:R-:W-:-:S06]  /*00c0*/  IMAD.WIDE R2, R9, 0x4, R2 ;  /* 0x0000000409027825 */ /* 0x001fcc00078e0202 */
[----:B-1----:R-:W4:Y:S01]  /*00d0*/  LDG.E R2, desc[UR4][R2.64] ;  /* 0x0000000402027981 */ /* 0x002f22000c1e1900 */
[----:B--2---:R-:W-:-:S06]  /*00e0*/  IMAD.WIDE R4, R9, 0x4, R4 ;  /* 0x0000000409047825 */ /* 0x004fcc00078e0204 */
[----:B------:R-:W4:Y:S01]  /*00f0*/  LDG.E R5, desc[UR4][R4.64] ;  /* 0x0000000404057981 */ /* 0x000f22000c1e1900 */
[----:B---3--:R-:W-:-:S05]  /*0100*/  IMAD.WIDE R6, R9, 0x4, R6 ;  /* 0x0000000409067825 */ /* 0x008fca00078e0206 */
[----:B------:R-:W2:Y:S01]  /*0110*/  LDG.E R9, desc[UR4][R6.64] ;  /* 0x0000000406097981 */ /* 0x000ea2000c1e1900 */
[----:B----4-:R-:W-:-:S04]  /*0120*/  FADD R0, R2, R5 ;  /* 0x0000000502007221 */ /* 0x010fc80000000000 */
[----:B--2---:R-:W-:-:S05]  /*0130*/  FADD R9, R0, R9 ;  /* 0x0000000900097221 */ /* 0x004fca0000000000 */
[----:B------:R-:W-:Y:S01]  /*0140*/  STG.E desc[UR4][R6.64], R9 ;  /* 0x0000000906007986 */ /* 0x000fe2000c101904 */
[----:B------:R-:W-:Y:S05]  /*0150*/  EXIT ;  /* 0x000000000000794d */ /* 0x000fea0003800000 */
.L_x_0:
[----:B------:R-:W-:-:S00]  /*0160*/  BRA `(.L_x_0) ;  /* 0xfffffffc00fc7947 */ /* 0x000fc0000383ffff */
[----:B------:R-:W-:-:S00]  /*0170*/  NOP ;  /* 0x0000000000007918 */ /* 0x000fc00000000000 */
        /* <DEDUP_REMOVED lines=8> */
.L_x_1:


//--------------------- .nv.shared.reserved.0     --------------------------
	.section	.nv.shared.reserved.0,"aw",@nobits
	.weak		__nv_reservedSMEM_offset_0_alias
	.size		__nv_reservedSMEM_offset_0_alias, 0, 64
	.other		__nv_reservedSMEM_offset_0_alias,@"STO_CUDA_RESERVED_SHARED STV_DEFAULT"
__nv_reservedSMEM_offset_0_alias:
	.zero		0
	.zero		64


//--------------------- .nv.constant0._Z10add_kernelPfS_S_i --------------------------
	.section	.nv.constant0._Z10add_kernelPfS_S_i,"a",@progbits
	.sectionflags	@""
	.align	4
.nv.constant0._Z10add_kernelPfS_S_i:
	.zero		924


//--------------------- SYMBOLS --------------------------

	.type		.nv.reservedSmem.offset0,@object
	.size		.nv.reservedSmem.offset0,0x4
